.version 3.0 
.target sm_20
.global .u32  gresult, srca, srcb, srcc, srcd;

.entry main {
   .reg .u32 a, c, d, y, z;

   ld.global.u32  a, [srca];
   ld.global.u32  c, [srcc];
   ld.global.u32  d, [srcd];
   mad.lo.cc.u32  z, a, 7, c;
   addc.u32       y, 0, d;
   st.global.u32 [gresult], y;
   
   exit;
}


// ===== COMPILED SASS (sm_100) =====

	.target	sm_100

	.elftype	@"ET_EXEC"


//--------------------- .note.nv.tkinfo           --------------------------
	.section	.note.nv.tkinfo,"",@"SHT_NOTE"
	.sectionflags	@"SHF_NOTE_NV_TKINFO"
	.tkinfo
        /*0018*/ 	.word	0x00000002
        /*0030*/ 	.string	""
        /*0030*/ 	.string	"ptxas"
        /*0030*/ 	.string	"Cuda compilation tools, release 13.0, V13.0.88"
        /*0030*/ 	.string	"Build cuda_13.0.r13.0/compiler.36424714_0"
        /*0030*/ 	.string	"-arch sm_100 "



//--------------------- .note.nv.cuinfo           --------------------------
	.section	.note.nv.cuinfo,"",@"SHT_NOTE"
	.sectionflags	@"SHF_NOTE_NV_CUINFO"
        /*0018*/ 	.short	0x0002
        /*001a*/ 	.short	0x0014
        /*001c*/ 	.short	0x0082
	.zero		2


//--------------------- .nv.info                  --------------------------
	.section	.nv.info,"",@"SHT_CUDA_INFO"
	.align	4


	//----- nvinfo : EIATTR_REGCOUNT
	.align		4
        /*0000*/ 	.byte	0x04, 0x2f
        /*0002*/ 	.short	(.L_6 - .L_5)
	.align		4
.L_5:
        /*0004*/ 	.word	index@(main)
        /*0008*/ 	.word	0x0000000e


	//----- nvinfo : EIATTR_FRAME_SIZE
	.align		4
.L_6:
        /*000c*/ 	.byte	0x04, 0x11
        /*000e*/ 	.short	(.L_8 - .L_7)
	.align		4
.L_7:
        /*0010*/ 	.word	index@(main)
        /*0014*/ 	.word	0x00000000


	//----- nvinfo : EIATTR_MIN_STACK_SIZE
	.align		4
.L_8:
        /*0018*/ 	.byte	0x04, 0x12
        /*001a*/ 	.short	(.L_10 - .L_9)
	.align		4
.L_9:
        /*001c*/ 	.word	index@(main)
        /*0020*/ 	.word	0x00000000
.L_10:


//--------------------- .nv.compat                --------------------------
	.section	.nv.compat,"",@"SHT_CUDA_COMPAT_INFO"
	.align	4
        /*0000*/ 	.byte	0x02, 0x09, 0x00, 0x00, 0x02, 0x02, 0x01, 0x00, 0x02, 0x05, 0x05, 0x00, 0x03, 0x07, 0x01, 0x01
        /*0010*/ 	.byte	0x02, 0x03, 0x00, 0x00, 0x02, 0x06, 0x01, 0x00, 0x04, 0x0b, 0x08, 0x00, 0x09, 0x00, 0x00, 0x00
        /*0020*/ 	.byte	0x00, 0x00, 0x00, 0x00


//--------------------- .nv.info.main             --------------------------
	.section	.nv.info.main,"",@"SHT_CUDA_INFO"
	.sectionflags	@""
	.align	4


	//----- nvinfo : EIATTR_CUDA_API_VERSION
	.align		4
        /*0000*/ 	.byte	0x04, 0x37
        /*0002*/ 	.short	(.L_12 - .L_11)
.L_11:
        /*0004*/ 	.word	0x00000082


	//----- nvinfo : EIATTR_SPARSE_MMA_MASK
	.align		4
.L_12:
        /*0008*/ 	.byte	0x03, 0x50
        /*000a*/ 	.short	0x0000


	//----- nvinfo : EIATTR_MAXREG_COUNT
	.align		4
        /*000c*/ 	.byte	0x03, 0x1b
        /*000e*/ 	.short	0x00ff


	//----- nvinfo : EIATTR_MERCURY_ISA_VERSION
	.align		4
        /*0010*/ 	.byte	0x03, 0x5f
        /*0012*/ 	.short	0x0101


	//----- nvinfo : EIATTR_VRC_CTA_INIT_COUNT
	.align		4
        /*0014*/ 	.byte	0x02, 0x4a
	.zero		1
	.zero		1


	//----- nvinfo : EIATTR_EXIT_INSTR_OFFSETS
	.align		4
        /*0018*/ 	.byte	0x04, 0x1c
        /*001a*/ 	.short	(.L_14 - .L_13)


	//   ....[0]....
.L_13:
        /*001c*/ 	.word	0x000000d0


	//----- nvinfo : EIATTR_SW_WAR
	.align		4
.L_14:
        /*0020*/ 	.byte	0x04, 0x36
        /*0022*/ 	.short	(.L_16 - .L_15)
.L_15:
        /*0024*/ 	.word	0x00000008
.L_16:


//--------------------- .nv.callgraph             --------------------------
	.section	.nv.callgraph,"",@"SHT_CUDA_CALLGRAPH"
	.align	4
	.sectionentsize	8
	.align		4
        /*0000*/ 	.word	0x00000000
	.align		4
        /*0004*/ 	.word	0xffffffff
	.align		4
        /*0008*/ 	.word	0x00000000
	.align		4
        /*000c*/ 	.word	0xfffffffe
	.align		4
        /*0010*/ 	.word	0x00000000
	.align		4
        /*0014*/ 	.word	0xfffffffd
	.align		4
        /*0018*/ 	.word	0x00000000
	.align		4
        /*001c*/ 	.word	0xfffffffc


//--------------------- .nv.constant4             --------------------------
	.section	.nv.constant4,"a",@progbits
	.align	8
	.align		8
.nv.constant4:
        /*0000*/ 	.dword	gresult
	.align		8
        /*0008*/ 	.dword	srca
	.align		8
        /*0010*/ 	.dword	srcb
	.align		8
        /*0018*/ 	.dword	srcc
	.align		8
        /*0020*/ 	.dword	srcd


//--------------------- .text.main                --------------------------
	.section	.text.main,"ax",@progbits
	.align	128
.text.main:
        .type           main,@function
        .size           main,(.L_x_1 - main)
        .other          main,@"STO_CUDA_ENTRY STV_DEFAULT"
main:
[----:B------:R-:W-:Y:S08]  /*0000*/  LDC R1, c[0x0][0x37c] ;  /* 0x0000df00ff017b82 */ /* 0x000ff00000000800 */
[----:B------:R-:W0:Y:S01]  /*0010*/  LDC.64 R2, c[0x4][0x8] ;  /* 0x01000200ff027b82 */ /* 0x000e220000000a00 */
[----:B------:R-:W0:Y:S07]  /*0020*/  LDCU.64 UR4, c[0x0][0x358] ;  /* 0x00006b00ff0477ac */ /* 0x000e2e0008000a00 */
[----:B------:R-:W1:Y:S08]  /*0030*/  LDC.64 R4, c[0x4][0x18] ;  /* 0x01000600ff047b82 */ /* 0x000e700000000a00 */
[----:B------:R-:W2:Y:S01]  /*0040*/  LDC.64 R6, c[0x4][0x20] ;  /* 0x01000800ff067b82 */ /* 0x000ea20000000a00 */
[----:B0-----:R-:W3:Y:S04]  /*0050*/  LDG.E R2, desc[UR4][R2.64] ;  /* 0x0000000402027981 */ /* 0x001ee8000c1e1900 */
[----:B-1----:R-:W4:Y:S04]  /*0060*/  LDG.E R4, desc[UR4][R4.64] ;  /* 0x0000000404047981 */ /* 0x002f28000c1e1900 */
[----:B--2---:R-:W2:Y:S01]  /*0070*/  LDG.E R6, desc[UR4][R6.64] ;  /* 0x0000000406067981 */ /* 0x004ea2000c1e1900 */
[----:B------:R-:W0:Y:S01]  /*0080*/  LDC.64 R8, c[0x4][RZ] ;  /* 0x01000000ff087b82 */ /* 0x000e220000000a00 */
[----:B---3--:R-:W-:-:S05]  /*0090*/  IMAD R11, R2, 0x7, RZ ;  /* 0x00000007020b7824 */ /* 0x008fca00078e02ff */
[----:B----4-:R-:W-:-:S04]  /*00a0*/  IADD3 RZ, P0, PT, R11, R4, RZ ;  /* 0x000000040bff7210 */ /* 0x010fc80007f1e0ff */
[----:B--2---:R-:W-:-:S05]  /*00b0*/  IADD3.X R11, PT, PT, RZ, R6, RZ, P0, !PT ;  /* 0x00000006ff0b7210 */ /* 0x004fca00007fe4ff */
[----:B0-----:R-:W-:Y:S01]  /*00c0*/  STG.E desc[UR4][R8.64], R11 ;  /* 0x0000000b08007986 */ /* 0x001fe2000c101904 */
[----:B------:R-:W-:Y:S05]  /*00d0*/  EXIT ;  /* 0x000000000000794d */ /* 0x000fea0003800000 */
.L_x_0:
[----:B------:R-:W-:-:S00]  /*00e0*/  BRA `(.L_x_0) ;  /* 0xfffffffc00fc7947 */ /* 0x000fc0000383ffff */
[----:B------:R-:W-:-:S00]  /*00f0*/  NOP ;  /* 0x0000000000007918 */ /* 0x000fc00000000000 */
        /* <DEDUP_REMOVED lines=8> */
.L_x_1:


//--------------------- .nv.shared.reserved.0     --------------------------
	.section	.nv.shared.reserved.0,"aw",@nobits
	.weak		__nv_reservedSMEM_offset_0_alias
	.size		__nv_reservedSMEM_offset_0_alias, 0, 64
	.other		__nv_reservedSMEM_offset_0_alias,@"STO_CUDA_RESERVED_SHARED STV_DEFAULT"
__nv_reservedSMEM_offset_0_alias:
	.zero		0
	.zero		64


//--------------------- .nv.global                --------------------------
	.section	.nv.global,"aw",@nobits
	.align	4
.nv.global:
	.type		gresult,@object
	.size		gresult,(srcd - gresult)
gresult:
	.zero		4
	.type		srcd,@object
	.size		srcd,(srcb - srcd)
srcd:
	.zero		4
	.type		srcb,@object
	.size		srcb,(srcc - srcb)
srcb:
	.zero		4
	.type		srcc,@object
	.size		srcc,(srca - srcc)
srcc:
	.zero		4
	.type		srca,@object
	.size		srca,(.L_1 - srca)
srca:
	.zero		4
.L_1:


//--------------------- .nv.constant0.main        --------------------------
	.section	.nv.constant0.main,"a",@progbits
	.sectionflags	@""
	.align	4
.nv.constant0.main:
	.zero		896


//--------------------- SYMBOLS --------------------------

	.type		.nv.reservedSmem.offset0,@object
	.size		.nv.reservedSmem.offset0,0x4
